//
// Generated by NVIDIA NVVM Compiler
//
// Compiler Build ID: CL-36424714
// Cuda compilation tools, release 13.0, V13.0.88
// Based on NVVM 20.0.0
//

.version 9.0
.target sm_100
.address_size 64

	// .globl	_Z25kldiv_forward_kernel_nonePKfS0_Pfifb
.extern .shared .align 16 .b8 sdata[];

.visible .entry _Z25kldiv_forward_kernel_nonePKfS0_Pfifb(
	.param .u64 .ptr .align 1 _Z25kldiv_forward_kernel_nonePKfS0_Pfifb_param_0,
	.param .u64 .ptr .align 1 _Z25kldiv_forward_kernel_nonePKfS0_Pfifb_param_1,
	.param .u64 .ptr .align 1 _Z25kldiv_forward_kernel_nonePKfS0_Pfifb_param_2,
	.param .u32 _Z25kldiv_forward_kernel_nonePKfS0_Pfifb_param_3,
	.param .f32 _Z25kldiv_forward_kernel_nonePKfS0_Pfifb_param_4,
	.param .u8 _Z25kldiv_forward_kernel_nonePKfS0_Pfifb_param_5
)
{
	.reg .pred 	%p<6>;
	.reg .b16 	%rs<2>;
	.reg .b32 	%r<11>;
	.reg .b32 	%f<44>;
	.reg .b64 	%rd<12>;

	ld.param.u64 	%rd1, [_Z25kldiv_forward_kernel_nonePKfS0_Pfifb_param_0];
	ld.param.u64 	%rd2, [_Z25kldiv_forward_kernel_nonePKfS0_Pfifb_param_1];
	ld.param.u64 	%rd3, [_Z25kldiv_forward_kernel_nonePKfS0_Pfifb_param_2];
	ld.param.u32 	%r2, [_Z25kldiv_forward_kernel_nonePKfS0_Pfifb_param_3];
	ld.param.f32 	%f6, [_Z25kldiv_forward_kernel_nonePKfS0_Pfifb_param_4];
	ld.param.s8 	%rs1, [_Z25kldiv_forward_kernel_nonePKfS0_Pfifb_param_5];
	mov.u32 	%r3, %ctaid.x;
	mov.u32 	%r4, %tid.x;
	mad.lo.s32 	%r1, %r2, %r3, %r4;
	setp.ge.s32 	%p1, %r4, %r2;
	@%p1 bra 	$L__BB0_5;
	cvta.to.global.u64 	%rd4, %rd1;
	cvta.to.global.u64 	%rd5, %rd2;
	mul.wide.s32 	%rd6, %r1, 4;
	add.s64 	%rd7, %rd4, %rd6;
	ld.global.nc.f32 	%f1, [%rd7];
	add.s64 	%rd8, %rd5, %rd6;
	ld.global.nc.f32 	%f2, [%rd8];
	setp.ne.s16 	%p2, %rs1, 0;
	@%p2 bra 	$L__BB0_3;
	max.f32 	%f20, %f2, %f6;
	setp.lt.f32 	%p3, %f20, 0f00800000;
	mul.f32 	%f21, %f20, 0f4B000000;
	selp.f32 	%f22, %f21, %f20, %p3;
	selp.f32 	%f23, 0fC1B80000, 0f00000000, %p3;
	mov.b32 	%r7, %f22;
	add.s32 	%r8, %r7, -1059760811;
	and.b32  	%r9, %r8, -8388608;
	sub.s32 	%r10, %r7, %r9;
	mov.b32 	%f24, %r10;
	cvt.rn.f32.s32 	%f25, %r9;
	fma.rn.f32 	%f26, %f25, 0f34000000, %f23;
	add.f32 	%f27, %f24, 0fBF800000;
	fma.rn.f32 	%f28, %f27, 0fBE055027, 0f3E1039F6;
	fma.rn.f32 	%f29, %f28, %f27, 0fBDF8CDCC;
	fma.rn.f32 	%f30, %f29, %f27, 0f3E0F2955;
	fma.rn.f32 	%f31, %f30, %f27, 0fBE2AD8B9;
	fma.rn.f32 	%f32, %f31, %f27, 0f3E4CED0B;
	fma.rn.f32 	%f33, %f32, %f27, 0fBE7FFF22;
	fma.rn.f32 	%f34, %f33, %f27, 0f3EAAAA78;
	fma.rn.f32 	%f35, %f34, %f27, 0fBF000000;
	mul.f32 	%f36, %f27, %f35;
	fma.rn.f32 	%f37, %f36, %f27, %f27;
	fma.rn.f32 	%f38, %f26, 0f3F317218, %f37;
	setp.gt.u32 	%p4, %r7, 2139095039;
	fma.rn.f32 	%f39, %f22, 0f7F800000, 0f7F800000;
	selp.f32 	%f40, %f39, %f38, %p4;
	setp.eq.f32 	%p5, %f22, 0f00000000;
	selp.f32 	%f41, 0fFF800000, %f40, %p5;
	sub.f32 	%f42, %f41, %f1;
	mul.f32 	%f43, %f2, %f42;
	bra.uni 	$L__BB0_4;
$L__BB0_3:
	fma.rn.f32 	%f7, %f2, 0f3BBB989D, 0f3F000000;
	cvt.sat.f32.f32 	%f8, %f7;
	mov.f32 	%f9, 0f4B400001;
	mov.f32 	%f10, 0f437C0000;
	fma.rm.f32 	%f11, %f8, %f10, %f9;
	add.f32 	%f12, %f11, 0fCB40007F;
	neg.f32 	%f13, %f12;
	fma.rn.f32 	%f14, %f2, 0f3FB8AA3B, %f13;
	fma.rn.f32 	%f15, %f2, 0f32A57060, %f14;
	mov.b32 	%r5, %f11;
	shl.b32 	%r6, %r5, 23;
	mov.b32 	%f16, %r6;
	ex2.approx.ftz.f32 	%f17, %f15;
	mul.f32 	%f18, %f17, %f16;
	sub.f32 	%f19, %f2, %f1;
	mul.f32 	%f43, %f19, %f18;
$L__BB0_4:
	cvta.to.global.u64 	%rd9, %rd3;
	add.s64 	%rd11, %rd9, %rd6;
	st.global.f32 	[%rd11], %f43;
$L__BB0_5:
	ret;

}
	// .globl	_Z27kldiv_forward_kernel_reducePKfS0_Pfifb
.visible .entry _Z27kldiv_forward_kernel_reducePKfS0_Pfifb(
	.param .u64 .ptr .align 1 _Z27kldiv_forward_kernel_reducePKfS0_Pfifb_param_0,
	.param .u64 .ptr .align 1 _Z27kldiv_forward_kernel_reducePKfS0_Pfifb_param_1,
	.param .u64 .ptr .align 1 _Z27kldiv_forward_kernel_reducePKfS0_Pfifb_param_2,
	.param .u32 _Z27kldiv_forward_kernel_reducePKfS0_Pfifb_param_3,
	.param .f32 _Z27kldiv_forward_kernel_reducePKfS0_Pfifb_param_4,
	.param .u8 _Z27kldiv_forward_kernel_reducePKfS0_Pfifb_param_5
)
{
	.reg .pred 	%p<12>;
	.reg .b16 	%rs<2>;
	.reg .b32 	%r<29>;
	.reg .b32 	%f<57>;
	.reg .b64 	%rd<15>;

	ld.param.u64 	%rd4, [_Z27kldiv_forward_kernel_reducePKfS0_Pfifb_param_0];
	ld.param.u64 	%rd5, [_Z27kldiv_forward_kernel_reducePKfS0_Pfifb_param_1];
	ld.param.u64 	%rd3, [_Z27kldiv_forward_kernel_reducePKfS0_Pfifb_param_2];
	ld.param.u32 	%r13, [_Z27kldiv_forward_kernel_reducePKfS0_Pfifb_param_3];
	ld.param.f32 	%f6, [_Z27kldiv_forward_kernel_reducePKfS0_Pfifb_param_4];
	ld.param.s8 	%rs1, [_Z27kldiv_forward_kernel_reducePKfS0_Pfifb_param_5];
	cvta.to.global.u64 	%rd1, %rd5;
	cvta.to.global.u64 	%rd2, %rd4;
	mov.u32 	%r1, %ctaid.x;
	mov.u32 	%r2, %tid.x;
	setp.ge.s32 	%p1, %r2, %r13;
	mov.f32 	%f56, 0f00000000;
	@%p1 bra 	$L__BB1_6;
	mul.lo.s32 	%r3, %r13, %r1;
	setp.eq.s16 	%p2, %rs1, 0;
	mov.u32 	%r4, %ntid.x;
	mov.f32 	%f56, 0f00000000;
	@%p2 bra 	$L__BB1_4;
	mov.u32 	%r27, %r2;
$L__BB1_3:
	add.s32 	%r14, %r27, %r3;
	mul.wide.s32 	%rd6, %r14, 4;
	add.s64 	%rd7, %rd2, %rd6;
	add.s64 	%rd8, %rd1, %rd6;
	ld.global.nc.f32 	%f9, [%rd8];
	ld.global.nc.f32 	%f10, [%rd7];
	fma.rn.f32 	%f11, %f9, 0f3BBB989D, 0f3F000000;
	cvt.sat.f32.f32 	%f12, %f11;
	mov.f32 	%f13, 0f4B400001;
	mov.f32 	%f14, 0f437C0000;
	fma.rm.f32 	%f15, %f12, %f14, %f13;
	add.f32 	%f16, %f15, 0fCB40007F;
	neg.f32 	%f17, %f16;
	fma.rn.f32 	%f18, %f9, 0f3FB8AA3B, %f17;
	fma.rn.f32 	%f19, %f9, 0f32A57060, %f18;
	mov.b32 	%r15, %f15;
	shl.b32 	%r16, %r15, 23;
	mov.b32 	%f20, %r16;
	ex2.approx.ftz.f32 	%f21, %f19;
	mul.f32 	%f22, %f21, %f20;
	sub.f32 	%f23, %f9, %f10;
	fma.rn.f32 	%f56, %f23, %f22, %f56;
	add.s32 	%r27, %r27, %r4;
	setp.lt.s32 	%p3, %r27, %r13;
	@%p3 bra 	$L__BB1_3;
	bra.uni 	$L__BB1_6;
$L__BB1_4:
	mov.u32 	%r26, %r2;
$L__BB1_5:
	add.s32 	%r17, %r26, %r3;
	mul.wide.s32 	%rd9, %r17, 4;
	add.s64 	%rd10, %rd2, %rd9;
	add.s64 	%rd11, %rd1, %rd9;
	ld.global.nc.f32 	%f25, [%rd11];
	ld.global.nc.f32 	%f26, [%rd10];
	max.f32 	%f27, %f25, %f6;
	setp.lt.f32 	%p4, %f27, 0f00800000;
	mul.f32 	%f28, %f27, 0f4B000000;
	selp.f32 	%f29, %f28, %f27, %p4;
	selp.f32 	%f30, 0fC1B80000, 0f00000000, %p4;
	mov.b32 	%r18, %f29;
	add.s32 	%r19, %r18, -1059760811;
	and.b32  	%r20, %r19, -8388608;
	sub.s32 	%r21, %r18, %r20;
	mov.b32 	%f31, %r21;
	cvt.rn.f32.s32 	%f32, %r20;
	fma.rn.f32 	%f33, %f32, 0f34000000, %f30;
	add.f32 	%f34, %f31, 0fBF800000;
	fma.rn.f32 	%f35, %f34, 0fBE055027, 0f3E1039F6;
	fma.rn.f32 	%f36, %f35, %f34, 0fBDF8CDCC;
	fma.rn.f32 	%f37, %f36, %f34, 0f3E0F2955;
	fma.rn.f32 	%f38, %f37, %f34, 0fBE2AD8B9;
	fma.rn.f32 	%f39, %f38, %f34, 0f3E4CED0B;
	fma.rn.f32 	%f40, %f39, %f34, 0fBE7FFF22;
	fma.rn.f32 	%f41, %f40, %f34, 0f3EAAAA78;
	fma.rn.f32 	%f42, %f41, %f34, 0fBF000000;
	mul.f32 	%f43, %f34, %f42;
	fma.rn.f32 	%f44, %f43, %f34, %f34;
	fma.rn.f32 	%f45, %f33, 0f3F317218, %f44;
	setp.gt.u32 	%p5, %r18, 2139095039;
	fma.rn.f32 	%f46, %f29, 0f7F800000, 0f7F800000;
	selp.f32 	%f47, %f46, %f45, %p5;
	setp.eq.f32 	%p6, %f29, 0f00000000;
	selp.f32 	%f48, 0fFF800000, %f47, %p6;
	sub.f32 	%f49, %f48, %f26;
	fma.rn.f32 	%f56, %f25, %f49, %f56;
	add.s32 	%r26, %r26, %r4;
	setp.lt.s32 	%p7, %r26, %r13;
	@%p7 bra 	$L__BB1_5;
$L__BB1_6:
	shl.b32 	%r22, %r2, 2;
	mov.u32 	%r23, sdata;
	add.s32 	%r9, %r23, %r22;
	st.shared.f32 	[%r9], %f56;
	bar.sync 	0;
	mov.u32 	%r28, %ntid.x;
	setp.lt.u32 	%p8, %r28, 2;
	@%p8 bra 	$L__BB1_10;
$L__BB1_7:
	shr.u32 	%r12, %r28, 1;
	setp.ge.u32 	%p9, %r2, %r12;
	@%p9 bra 	$L__BB1_9;
	shl.b32 	%r24, %r12, 2;
	add.s32 	%r25, %r9, %r24;
	ld.shared.f32 	%f50, [%r25];
	ld.shared.f32 	%f51, [%r9];
	add.f32 	%f52, %f50, %f51;
	st.shared.f32 	[%r9], %f52;
$L__BB1_9:
	bar.sync 	0;
	setp.gt.u32 	%p10, %r28, 3;
	mov.u32 	%r28, %r12;
	@%p10 bra 	$L__BB1_7;
$L__BB1_10:
	setp.ne.s32 	%p11, %r2, 0;
	@%p11 bra 	$L__BB1_12;
	ld.shared.f32 	%f53, [sdata];
	cvta.to.global.u64 	%rd12, %rd3;
	mul.wide.u32 	%rd13, %r1, 4;
	add.s64 	%rd14, %rd12, %rd13;
	st.global.f32 	[%rd14], %f53;
$L__BB1_12:
	ret;

}
	// .globl	_Z21kldiv_backward_kernelPKfPfib
.visible .entry _Z21kldiv_backward_kernelPKfPfib(
	.param .u64 .ptr .align 1 _Z21kldiv_backward_kernelPKfPfib_param_0,
	.param .u64 .ptr .align 1 _Z21kldiv_backward_kernelPKfPfib_param_1,
	.param .u32 _Z21kldiv_backward_kernelPKfPfib_param_2,
	.param .u8 _Z21kldiv_backward_kernelPKfPfib_param_3
)
{
	.reg .pred 	%p<5>;
	.reg .b16 	%rs<2>;
	.reg .b32 	%r<16>;
	.reg .b32 	%f<17>;
	.reg .b64 	%rd<11>;

	ld.param.u64 	%rd3, [_Z21kldiv_backward_kernelPKfPfib_param_0];
	ld.param.u64 	%rd4, [_Z21kldiv_backward_kernelPKfPfib_param_1];
	ld.param.u32 	%r8, [_Z21kldiv_backward_kernelPKfPfib_param_2];
	ld.param.s8 	%rs1, [_Z21kldiv_backward_kernelPKfPfib_param_3];
	cvta.to.global.u64 	%rd1, %rd4;
	cvta.to.global.u64 	%rd2, %rd3;
	mov.u32 	%r14, %tid.x;
	setp.ge.s32 	%p1, %r14, %r8;
	@%p1 bra 	$L__BB2_4;
	mov.u32 	%r9, %ctaid.x;
	mul.lo.s32 	%r2, %r8, %r9;
	setp.eq.s16 	%p2, %rs1, 0;
	mov.u32 	%r3, %ntid.x;
	@%p2 bra 	$L__BB2_2;
	bra.uni 	$L__BB2_3;
$L__BB2_2:
	add.s32 	%r13, %r14, %r2;
	mul.wide.s32 	%rd8, %r13, 4;
	add.s64 	%rd9, %rd2, %rd8;
	ld.global.nc.f32 	%f15, [%rd9];
	neg.f32 	%f16, %f15;
	add.s64 	%rd10, %rd1, %rd8;
	st.global.f32 	[%rd10], %f16;
	add.s32 	%r14, %r14, %r3;
	setp.lt.s32 	%p4, %r14, %r8;
	@%p4 bra 	$L__BB2_2;
	bra.uni 	$L__BB2_4;
$L__BB2_3:
	add.s32 	%r10, %r14, %r2;
	mul.wide.s32 	%rd5, %r10, 4;
	add.s64 	%rd6, %rd2, %rd5;
	ld.global.nc.f32 	%f1, [%rd6];
	fma.rn.f32 	%f2, %f1, 0f3BBB989D, 0f3F000000;
	cvt.sat.f32.f32 	%f3, %f2;
	mov.f32 	%f4, 0f4B400001;
	mov.f32 	%f5, 0f437C0000;
	fma.rm.f32 	%f6, %f3, %f5, %f4;
	add.f32 	%f7, %f6, 0fCB40007F;
	neg.f32 	%f8, %f7;
	fma.rn.f32 	%f9, %f1, 0f3FB8AA3B, %f8;
	fma.rn.f32 	%f10, %f1, 0f32A57060, %f9;
	mov.b32 	%r11, %f6;
	shl.b32 	%r12, %r11, 23;
	mov.b32 	%f11, %r12;
	ex2.approx.ftz.f32 	%f12, %f10;
	neg.f32 	%f13, %f11;
	mul.f32 	%f14, %f12, %f13;
	add.s64 	%rd7, %rd1, %rd5;
	st.global.f32 	[%rd7], %f14;
	add.s32 	%r14, %r14, %r3;
	setp.lt.s32 	%p3, %r14, %r8;
	@%p3 bra 	$L__BB2_3;
$L__BB2_4:
	ret;

}
	// .globl	_Z12scale_kernelPfif
.visible .entry _Z12scale_kernelPfif(
	.param .u64 .ptr .align 1 _Z12scale_kernelPfif_param_0,
	.param .u32 _Z12scale_kernelPfif_param_1,
	.param .f32 _Z12scale_kernelPfif_param_2
)
{
	.reg .pred 	%p<2>;
	.reg .b32 	%r<6>;
	.reg .b32 	%f<4>;
	.reg .b64 	%rd<5>;

	ld.param.u64 	%rd1, [_Z12scale_kernelPfif_param_0];
	ld.param.u32 	%r2, [_Z12scale_kernelPfif_param_1];
	ld.param.f32 	%f1, [_Z12scale_kernelPfif_param_2];
	mov.u32 	%r3, %ctaid.x;
	mov.u32 	%r4, %ntid.x;
	mov.u32 	%r5, %tid.x;
	mad.lo.s32 	%r1, %r3, %r4, %r5;
	setp.ge.s32 	%p1, %r1, %r2;
	@%p1 bra 	$L__BB3_2;
	cvta.to.global.u64 	%rd2, %rd1;
	mul.wide.s32 	%rd3, %r1, 4;
	add.s64 	%rd4, %rd2, %rd3;
	ld.global.f32 	%f2, [%rd4];
	mul.f32 	%f3, %f1, %f2;
	st.global.f32 	[%rd4], %f3;
$L__BB3_2:
	ret;

}


// ===== COMPILED SASS (sm_100) =====

	.target	sm_100

	.elftype	@"ET_EXEC"


//--------------------- .note.nv.tkinfo           --------------------------
	.section	.note.nv.tkinfo,"",@"SHT_NOTE"
	.sectionflags	@"SHF_NOTE_NV_TKINFO"
	.tkinfo
        /*0018*/ 	.word	0x00000002
        /*0030*/ 	.string	""
        /*0030*/ 	.string	"ptxas"
        /*0030*/ 	.string	"Cuda compilation tools, release 13.0, V13.0.88"
        /*0030*/ 	.string	"Build cuda_13.0.r13.0/compiler.36424714_0"
        /*0030*/ 	.string	"-arch sm_100 -m 64 "



//--------------------- .note.nv.cuinfo           --------------------------
	.section	.note.nv.cuinfo,"",@"SHT_NOTE"
	.sectionflags	@"SHF_NOTE_NV_CUINFO"
        /*0018*/ 	.short	0x0002
        /*001a*/ 	.short	0x0064
        /*001c*/ 	.short	0x0082
	.zero		2


//--------------------- .nv.info                  --------------------------
	.section	.nv.info,"",@"SHT_CUDA_INFO"
	.align	4


	//----- nvinfo : EIATTR_REGCOUNT
	.align		4
        /*0000*/ 	.byte	0x04, 0x2f
        /*0002*/ 	.short	(.L_1 - .L_0)
	.align		4
.L_0:
        /*0004*/ 	.word	index@(_Z25kldiv_forward_kernel_nonePKfS0_Pfifb)
        /*0008*/ 	.word	0x0000000c


	//----- nvinfo : EIATTR_FRAME_SIZE
	.align		4
.L_1:
        /*000c*/ 	.byte	0x04, 0x11
        /*000e*/ 	.short	(.L_3 - .L_2)
	.align		4
.L_2:
        /*0010*/ 	.word	index@(_Z25kldiv_forward_kernel_nonePKfS0_Pfifb)
        /*0014*/ 	.word	0x00000000


	//----- nvinfo : EIATTR_REGCOUNT
	.align		4
.L_3:
        /*0018*/ 	.byte	0x04, 0x2f
        /*001a*/ 	.short	(.L_5 - .L_4)
	.align		4
.L_4:
        /*001c*/ 	.word	index@(_Z27kldiv_forward_kernel_reducePKfS0_Pfifb)
        /*0020*/ 	.word	0x00000018


	//----- nvinfo : EIATTR_FRAME_SIZE
	.align		4
.L_5:
        /*0024*/ 	.byte	0x04, 0x11
        /*0026*/ 	.short	(.L_7 - .L_6)
	.align		4
.L_6:
        /*0028*/ 	.word	index@(_Z27kldiv_forward_kernel_reducePKfS0_Pfifb)
        /*002c*/ 	.word	0x00000000


	//----- nvinfo : EIATTR_REGCOUNT
	.align		4
.L_7:
        /*0030*/ 	.byte	0x04, 0x2f
        /*0032*/ 	.short	(.L_9 - .L_8)
	.align		4
.L_8:
        /*0034*/ 	.word	index@(_Z21kldiv_backward_kernelPKfPfib)
        /*0038*/ 	.word	0x00000012


	//----- nvinfo : EIATTR_FRAME_SIZE
	.align		4
.L_9:
        /*003c*/ 	.byte	0x04, 0x11
        /*003e*/ 	.short	(.L_11 - .L_10)
	.align		4
.L_10:
        /*0040*/ 	.word	index@(_Z21kldiv_backward_kernelPKfPfib)
        /*0044*/ 	.word	0x00000000


	//----- nvinfo : EIATTR_REGCOUNT
	.align		4
.L_11:
        /*0048*/ 	.byte	0x04, 0x2f
        /*004a*/ 	.short	(.L_13 - .L_12)
	.align		4
.L_12:
        /*004c*/ 	.word	index@(_Z12scale_kernelPfif)
        /*0050*/ 	.word	0x00000008


	//----- nvinfo : EIATTR_FRAME_SIZE
	.align		4
.L_13:
        /*0054*/ 	.byte	0x04, 0x11
        /*0056*/ 	.short	(.L_15 - .L_14)
	.align		4
.L_14:
        /*0058*/ 	.word	index@(_Z12scale_kernelPfif)
        /*005c*/ 	.word	0x00000000


	//----- nvinfo : EIATTR_MIN_STACK_SIZE
	.align		4
.L_15:
        /*0060*/ 	.byte	0x04, 0x12
        /*0062*/ 	.short	(.L_17 - .L_16)
	.align		4
.L_16:
        /*0064*/ 	.word	index@(_Z12scale_kernelPfif)
        /*0068*/ 	.word	0x00000000


	//----- nvinfo : EIATTR_MIN_STACK_SIZE
	.align		4
.L_17:
        /*006c*/ 	.byte	0x04, 0x12
        /*006e*/ 	.short	(.L_19 - .L_18)
	.align		4
.L_18:
        /*0070*/ 	.word	index@(_Z21kldiv_backward_kernelPKfPfib)
        /*0074*/ 	.word	0x00000000


	//----- nvinfo : EIATTR_MIN_STACK_SIZE
	.align		4
.L_19:
        /*0078*/ 	.byte	0x04, 0x12
        /*007a*/ 	.short	(.L_21 - .L_20)
	.align		4
.L_20:
        /*007c*/ 	.word	index@(_Z27kldiv_forward_kernel_reducePKfS0_Pfifb)
        /*0080*/ 	.word	0x00000000


	//----- nvinfo : EIATTR_MIN_STACK_SIZE
	.align		4
.L_21:
        /*0084*/ 	.byte	0x04, 0x12
        /*0086*/ 	.short	(.L_23 - .L_22)
	.align		4
.L_22:
        /*0088*/ 	.word	index@(_Z25kldiv_forward_kernel_nonePKfS0_Pfifb)
        /*008c*/ 	.word	0x00000000
.L_23:


//--------------------- .nv.compat                --------------------------
	.section	.nv.compat,"",@"SHT_CUDA_COMPAT_INFO"
	.align	4
        /*0000*/ 	.byte	0x02, 0x09, 0x00, 0x00, 0x02, 0x02, 0x01, 0x00, 0x02, 0x05, 0x05, 0x00, 0x03, 0x07, 0x01, 0x01
        /*0010*/ 	.byte	0x02, 0x03, 0x00, 0x00, 0x02, 0x06, 0x01, 0x00, 0x04, 0x0b, 0x08, 0x00, 0x01, 0x00, 0x00, 0x00
        /*0020*/ 	.byte	0x00, 0x00, 0x00, 0x00


//--------------------- .nv.info._Z12scale_kernelPfif --------------------------
	.section	.nv.info._Z12scale_kernelPfif,"",@"SHT_CUDA_INFO"
	.sectionflags	@""
	.align	4


	//----- nvinfo : EIATTR_CUDA_API_VERSION
	.align		4
        /*0000*/ 	.byte	0x04, 0x37
        /*0002*/ 	.short	(.L_25 - .L_24)
.L_24:
        /*0004*/ 	.word	0x00000082


	//----- nvinfo : EIATTR_KPARAM_INFO
	.align		4
.L_25:
        /*0008*/ 	.byte	0x04, 0x17
        /*000a*/ 	.short	(.L_27 - .L_26)
.L_26:
        /*000c*/ 	.word	0x00000000
        /*0010*/ 	.short	0x0002
        /*0012*/ 	.short	0x000c
        /*0014*/ 	.byte	0x00, 0xf0, 0x11, 0x00


	//----- nvinfo : EIATTR_KPARAM_INFO
	.align		4
.L_27:
        /*0018*/ 	.byte	0x04, 0x17
        /*001a*/ 	.short	(.L_29 - .L_28)
.L_28:
        /*001c*/ 	.word	0x00000000
        /*0020*/ 	.short	0x0001
        /*0022*/ 	.short	0x0008
        /*0024*/ 	.byte	0x00, 0xf0, 0x11, 0x00


	//----- nvinfo : EIATTR_KPARAM_INFO
	.align		4
.L_29:
        /*0028*/ 	.byte	0x04, 0x17
        /*002a*/ 	.short	(.L_31 - .L_30)
.L_30:
        /*002c*/ 	.word	0x00000000
        /*0030*/ 	.short	0x0000
        /*0032*/ 	.short	0x0000
        /*0034*/ 	.byte	0x00, 0xf5, 0x21, 0x00


	//----- nvinfo : EIATTR_SPARSE_MMA_MASK
	.align		4
.L_31:
        /*0038*/ 	.byte	0x03, 0x50
        /*003a*/ 	.short	0x0000


	//----- nvinfo : EIATTR_MAXREG_COUNT
	.align		4
        /*003c*/ 	.byte	0x03, 0x1b
        /*003e*/ 	.short	0x00ff


	//----- nvinfo : EIATTR_MERCURY_ISA_VERSION
	.align		4
        /*0040*/ 	.byte	0x03, 0x5f
        /*0042*/ 	.short	0x0101


	//----- nvinfo : EIATTR_VRC_CTA_INIT_COUNT
	.align		4
        /*0044*/ 	.byte	0x02, 0x4a
	.zero		1
	.zero		1


	//----- nvinfo : EIATTR_EXIT_INSTR_OFFSETS
	.align		4
        /*0048*/ 	.byte	0x04, 0x1c
        /*004a*/ 	.short	(.L_33 - .L_32)


	//   ....[0]....
.L_32:
        /*004c*/ 	.word	0x00000070


	//   ....[1]....
        /*0050*/ 	.word	0x000000f0


	//----- nvinfo : EIATTR_CBANK_PARAM_SIZE
	.align		4
.L_33:
        /*0054*/ 	.byte	0x03, 0x19
        /*0056*/ 	.short	0x0010


	//----- nvinfo : EIATTR_PARAM_CBANK
	.align		4
        /*0058*/ 	.byte	0x04, 0x0a
        /*005a*/ 	.short	(.L_35 - .L_34)
	.align		4
.L_34:
        /*005c*/ 	.word	index@(.nv.constant0._Z12scale_kernelPfif)
        /*0060*/ 	.short	0x0380
        /*0062*/ 	.short	0x0010


	//----- nvinfo : EIATTR_SW_WAR
	.align		4
.L_35:
        /*0064*/ 	.byte	0x04, 0x36
        /*0066*/ 	.short	(.L_37 - .L_36)
.L_36:
        /*0068*/ 	.word	0x00000008
.L_37:


//--------------------- .nv.info._Z21kldiv_backward_kernelPKfPfib --------------------------
	.section	.nv.info._Z21kldiv_backward_kernelPKfPfib,"",@"SHT_CUDA_INFO"
	.sectionflags	@""
	.align	4


	//----- nvinfo : EIATTR_CUDA_API_VERSION
	.align		4
        /*0000*/ 	.byte	0x04, 0x37
        /*0002*/ 	.short	(.L_39 - .L_38)
.L_38:
        /*0004*/ 	.word	0x00000082


	//----- nvinfo : EIATTR_KPARAM_INFO
	.align		4
.L_39:
        /*0008*/ 	.byte	0x04, 0x17
        /*000a*/ 	.short	(.L_41 - .L_40)
.L_40:
        /*000c*/ 	.word	0x00000000
        /*0010*/ 	.short	0x0003
        /*0012*/ 	.short	0x0014
        /*0014*/ 	.byte	0x00, 0xf0, 0x05, 0x00


	//----- nvinfo : EIATTR_KPARAM_INFO
	.align		4
.L_41:
        /*0018*/ 	.byte	0x04, 0x17
        /*001a*/ 	.short	(.L_43 - .L_42)
.L_42:
        /*001c*/ 	.word	0x00000000
        /*0020*/ 	.short	0x0002
        /*0022*/ 	.short	0x0010
        /*0024*/ 	.byte	0x00, 0xf0, 0x11, 0x00


	//----- nvinfo : EIATTR_KPARAM_INFO
	.align		4
.L_43:
        /*0028*/ 	.byte	0x04, 0x17
        /*002a*/ 	.short	(.L_45 - .L_44)
.L_44:
        /*002c*/ 	.word	0x00000000
        /*0030*/ 	.short	0x0001
        /*0032*/ 	.short	0x0008
        /*0034*/ 	.byte	0x00, 0xf5, 0x21, 0x00


	//----- nvinfo : EIATTR_KPARAM_INFO
	.align		4
.L_45:
        /*0038*/ 	.byte	0x04, 0x17
        /*003a*/ 	.short	(.L_47 - .L_46)
.L_46:
        /*003c*/ 	.word	0x00000000
        /*0040*/ 	.short	0x0000
        /*0042*/ 	.short	0x0000
        /*0044*/ 	.byte	0x00, 0xf5, 0x21, 0x00


	//----- nvinfo : EIATTR_SPARSE_MMA_MASK
	.align		4
.L_47:
        /*0048*/ 	.byte	0x03, 0x50
        /*004a*/ 	.short	0x0000


	//----- nvinfo : EIATTR_MAXREG_COUNT
	.align		4
        /*004c*/ 	.byte	0x03, 0x1b
        /*004e*/ 	.short	0x00ff


	//----- nvinfo : EIATTR_MERCURY_ISA_VERSION
	.align		4
        /*0050*/ 	.byte	0x03, 0x5f
        /*0052*/ 	.short	0x0101


	//----- nvinfo : EIATTR_VRC_CTA_INIT_COUNT
	.align		4
        /*0054*/ 	.byte	0x02, 0x4a
	.zero		1
	.zero		1


	//----- nvinfo : EIATTR_EXIT_INSTR_OFFSETS
	.align		4
        /*0058*/ 	.byte	0x04, 0x1c
        /*005a*/ 	.short	(.L_49 - .L_48)


	//   ....[0]....
.L_48:
        /*005c*/ 	.word	0x00000040


	//   ....[1]....
        /*0060*/ 	.word	0x00000220


	//   ....[2]....
        /*0064*/ 	.word	0x000002c0


	//----- nvinfo : EIATTR_CRS_STACK_SIZE
	.align		4
.L_49:
        /*0068*/ 	.byte	0x04, 0x1e
        /*006a*/ 	.short	(.L_51 - .L_50)
.L_50:
        /*006c*/ 	.word	0x00000000


	//----- nvinfo : EIATTR_CBANK_PARAM_SIZE
	.align		4
.L_51:
        /*0070*/ 	.byte	0x03, 0x19
        /*0072*/ 	.short	0x0015


	//----- nvinfo : EIATTR_PARAM_CBANK
	.align		4
        /*0074*/ 	.byte	0x04, 0x0a
        /*0076*/ 	.short	(.L_53 - .L_52)
	.align		4
.L_52:
        /*0078*/ 	.word	index@(.nv.constant0._Z21kldiv_backward_kernelPKfPfib)
        /*007c*/ 	.short	0x0380
        /*007e*/ 	.short	0x0015


	//----- nvinfo : EIATTR_SW_WAR
	.align		4
.L_53:
        /*0080*/ 	.byte	0x04, 0x36
        /*0082*/ 	.short	(.L_55 - .L_54)
.L_54:
        /*0084*/ 	.word	0x00000008
.L_55:


//--------------------- .nv.info._Z27kldiv_forward_kernel_reducePKfS0_Pfifb --------------------------
	.section	.nv.info._Z27kldiv_forward_kernel_reducePKfS0_Pfifb,"",@"SHT_CUDA_INFO"
	.sectionflags	@""
	.align	4


	//----- nvinfo : EIATTR_CUDA_API_VERSION
	.align		4
        /*0000*/ 	.byte	0x04, 0x37
        /*0002*/ 	.short	(.L_57 - .L_56)
.L_56:
        /*0004*/ 	.word	0x00000082


	//----- nvinfo : EIATTR_KPARAM_INFO
	.align		4
.L_57:
        /*0008*/ 	.byte	0x04, 0x17
        /*000a*/ 	.short	(.L_59 - .L_58)
.L_58:
        /*000c*/ 	.word	0x00000000
        /*0010*/ 	.short	0x0005
        /*0012*/ 	.short	0x0020
        /*0014*/ 	.byte	0x00, 0xf0, 0x05, 0x00


	//----- nvinfo : EIATTR_KPARAM_INFO
	.align		4
.L_59:
        /*0018*/ 	.byte	0x04, 0x17
        /*001a*/ 	.short	(.L_61 - .L_60)
.L_60:
        /*001c*/ 	.word	0x00000000
        /*0020*/ 	.short	0x0004
        /*0022*/ 	.short	0x001c
        /*0024*/ 	.byte	0x00, 0xf0, 0x11, 0x00


	//----- nvinfo : EIATTR_KPARAM_INFO
	.align		4
.L_61:
        /*0028*/ 	.byte	0x04, 0x17
        /*002a*/ 	.short	(.L_63 - .L_62)
.L_62:
        /*002c*/ 	.word	0x00000000
        /*0030*/ 	.short	0x0003
        /*0032*/ 	.short	0x0018
        /*0034*/ 	.byte	0x00, 0xf0, 0x11, 0x00


	//----- nvinfo : EIATTR_KPARAM_INFO
	.align		4
.L_63:
        /*0038*/ 	.byte	0x04, 0x17
        /*003a*/ 	.short	(.L_65 - .L_64)
.L_64:
        /*003c*/ 	.word	0x00000000
        /*0040*/ 	.short	0x0002
        /*0042*/ 	.short	0x0010
        /*0044*/ 	.byte	0x00, 0xf5, 0x21, 0x00


	//----- nvinfo : EIATTR_KPARAM_INFO
	.align		4
.L_65:
        /*0048*/ 	.byte	0x04, 0x17
        /*004a*/ 	.short	(.L_67 - .L_66)
.L_66:
        /*004c*/ 	.word	0x00000000
        /*0050*/ 	.short	0x0001
        /*0052*/ 	.short	0x0008
        /*0054*/ 	.byte	0x00, 0xf5, 0x21, 0x00


	//----- nvinfo : EIATTR_KPARAM_INFO
	.align		4
.L_67:
        /*0058*/ 	.byte	0x04, 0x17
        /*005a*/ 	.short	(.L_69 - .L_68)
.L_68:
        /*005c*/ 	.word	0x00000000
        /*0060*/ 	.short	0x0000
        /*0062*/ 	.short	0x0000
        /*0064*/ 	.byte	0x00, 0xf5, 0x21, 0x00


	//----- nvinfo : EIATTR_SPARSE_MMA_MASK
	.align		4
.L_69:
        /*0068*/ 	.byte	0x03, 0x50
        /*006a*/ 	.short	0x0000


	//----- nvinfo : EIATTR_MAXREG_COUNT
	.align		4
        /*006c*/ 	.byte	0x03, 0x1b
        /*006e*/ 	.short	0x00ff


	//----- nvinfo : EIATTR_NUM_BARRIERS
	.align		4
        /*0070*/ 	.byte	0x02, 0x4c
        /*0072*/ 	.byte	0x01
	.zero		1


	//----- nvinfo : EIATTR_MERCURY_ISA_VERSION
	.align		4
        /*0074*/ 	.byte	0x03, 0x5f
        /*0076*/ 	.short	0x0101


	//----- nvinfo : EIATTR_VRC_CTA_INIT_COUNT
	.align		4
        /*0078*/ 	.byte	0x02, 0x4a
	.zero		1
	.zero		1


	//----- nvinfo : EIATTR_EXIT_INSTR_OFFSETS
	.align		4
        /*007c*/ 	.byte	0x04, 0x1c
        /*007e*/ 	.short	(.L_71 - .L_70)


	//   ....[0]....
.L_70:
        /*0080*/ 	.word	0x00000690


	//   ....[1]....
        /*0084*/ 	.word	0x00000710


	//----- nvinfo : EIATTR_CRS_STACK_SIZE
	.align		4
.L_71:
        /*0088*/ 	.byte	0x04, 0x1e
        /*008a*/ 	.short	(.L_73 - .L_72)
.L_72:
        /*008c*/ 	.word	0x00000000


	//----- nvinfo : EIATTR_CBANK_PARAM_SIZE
	.align		4
.L_73:
        /*0090*/ 	.byte	0x03, 0x19
        /*0092*/ 	.short	0x0021


	//----- nvinfo : EIATTR_PARAM_CBANK
	.align		4
        /*0094*/ 	.byte	0x04, 0x0a
        /*0096*/ 	.short	(.L_75 - .L_74)
	.align		4
.L_74:
        /*0098*/ 	.word	index@(.nv.constant0._Z27kldiv_forward_kernel_reducePKfS0_Pfifb)
        /*009c*/ 	.short	0x0380
        /*009e*/ 	.short	0x0021


	//----- nvinfo : EIATTR_SW_WAR
	.align		4
.L_75:
        /*00a0*/ 	.byte	0x04, 0x36
        /*00a2*/ 	.short	(.L_77 - .L_76)
.L_76:
        /*00a4*/ 	.word	0x00000008
.L_77:


//--------------------- .nv.info._Z25kldiv_forward_kernel_nonePKfS0_Pfifb --------------------------
	.section	.nv.info._Z25kldiv_forward_kernel_nonePKfS0_Pfifb,"",@"SHT_CUDA_INFO"
	.sectionflags	@""
	.align	4


	//----- nvinfo : EIATTR_CUDA_API_VERSION
	.align		4
        /*0000*/ 	.byte	0x04, 0x37
        /*0002*/ 	.short	(.L_79 - .L_78)
.L_78:
        /*0004*/ 	.word	0x00000082


	//----- nvinfo : EIATTR_KPARAM_INFO
	.align		4
.L_79:
        /*0008*/ 	.byte	0x04, 0x17
        /*000a*/ 	.short	(.L_81 - .L_80)
.L_80:
        /*000c*/ 	.word	0x00000000
        /*0010*/ 	.short	0x0005
        /*0012*/ 	.short	0x0020
        /*0014*/ 	.byte	0x00, 0xf0, 0x05, 0x00


	//----- nvinfo : EIATTR_KPARAM_INFO
	.align		4
.L_81:
        /*0018*/ 	.byte	0x04, 0x17
        /*001a*/ 	.short	(.L_83 - .L_82)
.L_82:
        /*001c*/ 	.word	0x00000000
        /*0020*/ 	.short	0x0004
        /*0022*/ 	.short	0x001c
        /*0024*/ 	.byte	0x00, 0xf0, 0x11, 0x00


	//----- nvinfo : EIATTR_KPARAM_INFO
	.align		4
.L_83:
        /*0028*/ 	.byte	0x04, 0x17
        /*002a*/ 	.short	(.L_85 - .L_84)
.L_84:
        /*002c*/ 	.word	0x00000000
        /*0030*/ 	.short	0x0003
        /*0032*/ 	.short	0x0018
        /*0034*/ 	.byte	0x00, 0xf0, 0x11, 0x00


	//----- nvinfo : EIATTR_KPARAM_INFO
	.align		4
.L_85:
        /*0038*/ 	.byte	0x04, 0x17
        /*003a*/ 	.short	(.L_87 - .L_86)
.L_86:
        /*003c*/ 	.word	0x00000000
        /*0040*/ 	.short	0x0002
        /*0042*/ 	.short	0x0010
        /*0044*/ 	.byte	0x00, 0xf5, 0x21, 0x00


	//----- nvinfo : EIATTR_KPARAM_INFO
	.align		4
.L_87:
        /*0048*/ 	.byte	0x04, 0x17
        /*004a*/ 	.short	(.L_89 - .L_88)
.L_88:
        /*004c*/ 	.word	0x00000000
        /*0050*/ 	.short	0x0001
        /*0052*/ 	.short	0x0008
        /*0054*/ 	.byte	0x00, 0xf5, 0x21, 0x00


	//----- nvinfo : EIATTR_KPARAM_INFO
	.align		4
.L_89:
        /*0058*/ 	.byte	0x04, 0x17
        /*005a*/ 	.short	(.L_91 - .L_90)
.L_90:
        /*005c*/ 	.word	0x00000000
        /*0060*/ 	.short	0x0000
        /*0062*/ 	.short	0x0000
        /*0064*/ 	.byte	0x00, 0xf5, 0x21, 0x00


	//----- nvinfo : EIATTR_SPARSE_MMA_MASK
	.align		4
.L_91:
        /*0068*/ 	.byte	0x03, 0x50
        /*006a*/ 	.short	0x0000


	//----- nvinfo : EIATTR_MAXREG_COUNT
	.align		4
        /*006c*/ 	.byte	0x03, 0x1b
        /*006e*/ 	.short	0x00ff


	//----- nvinfo : EIATTR_MERCURY_ISA_VERSION
	.align		4
        /*0070*/ 	.byte	0x03, 0x5f
        /*0072*/ 	.short	0x0101


	//----- nvinfo : EIATTR_VRC_CTA_INIT_COUNT
	.align		4
        /*0074*/ 	.byte	0x02, 0x4a
	.zero		1
	.zero		1


	//----- nvinfo : EIATTR_EXIT_INSTR_OFFSETS
	.align		4
        /*0078*/ 	.byte	0x04, 0x1c
        /*007a*/ 	.short	(.L_93 - .L_92)


	//   ....[0]....
.L_92:
        /*007c*/ 	.word	0x00000060


	//   ....[1]....
        /*0080*/ 	.word	0x00000400


	//----- nvinfo : EIATTR_CBANK_PARAM_SIZE
	.align		4
.L_93:
        /*0084*/ 	.byte	0x03, 0x19
        /*0086*/ 	.short	0x0021


	//----- nvinfo : EIATTR_PARAM_CBANK
	.align		4
        /*0088*/ 	.byte	0x04, 0x0a
        /*008a*/ 	.short	(.L_95 - .L_94)
	.align		4
.L_94:
        /*008c*/ 	.word	index@(.nv.constant0._Z25kldiv_forward_kernel_nonePKfS0_Pfifb)
        /*0090*/ 	.short	0x0380
        /*0092*/ 	.short	0x0021


	//----- nvinfo : EIATTR_SW_WAR
	.align		4
.L_95:
        /*0094*/ 	.byte	0x04, 0x36
        /*0096*/ 	.short	(.L_97 - .L_96)
.L_96:
        /*0098*/ 	.word	0x00000008
.L_97:


//--------------------- .nv.callgraph             --------------------------
	.section	.nv.callgraph,"",@"SHT_CUDA_CALLGRAPH"
	.align	4
	.sectionentsize	8
	.align		4
        /*0000*/ 	.word	0x00000000
	.align		4
        /*0004*/ 	.word	0xffffffff
	.align		4
        /*0008*/ 	.word	0x00000000
	.align		4
        /*000c*/ 	.word	0xfffffffe
	.align		4
        /*0010*/ 	.word	0x00000000
	.align		4
        /*0014*/ 	.word	0xfffffffd
	.align		4
        /*0018*/ 	.word	0x00000000
	.align		4
        /*001c*/ 	.word	0xfffffffc


//--------------------- .text._Z12scale_kernelPfif --------------------------
	.section	.text._Z12scale_kernelPfif,"ax",@progbits
	.align	128
        .global         _Z12scale_kernelPfif
        .type           _Z12scale_kernelPfif,@function
        .size           _Z12scale_kernelPfif,(.L_x_16 - _Z12scale_kernelPfif)
        .other          _Z12scale_kernelPfif,@"STO_CUDA_ENTRY STV_DEFAULT"
_Z12scale_kernelPfif:
.text._Z12scale_kernelPfif:
[----:B------:R-:W-:Y:S01]  /*0000*/  LDC R1, c[0x0][0x37c] ;  /* 0x0000df00ff017b82 */ /* 0x000fe20000000800 */
[----:B------:R-:W0:Y:S07]  /*0010*/  S2R R0, SR_TID.X ;  /* 0x0000000000007919 */ /* 0x000e2e0000002100 */
[----:B------:R-:W0:Y:S01]  /*0020*/  S2UR UR4, SR_CTAID.X ;  /* 0x00000000000479c3 */ /* 0x000e220000002500 */
[----:B------:R-:W1:Y:S07]  /*0030*/  LDCU UR5, c[0x0][0x388] ;  /* 0x00007100ff0577ac */ /* 0x000e6e0008000800 */
[----:B------:R-:W0:Y:S02]  /*0040*/  LDC R5, c[0x0][0x360] ;  /* 0x0000d800ff057b82 */ /* 0x000e240000000800 */
[----:B0-----:R-:W-:-:S05]  /*0050*/  IMAD R5, R5, UR4, R0 ;  /* 0x0000000405057c24 */ /* 0x001fca000f8e0200 */
[----:B-1----:R-:W-:-:S13]  /*0060*/  ISETP.GE.AND P0, PT, R5, UR5, PT ;  /* 0x0000000505007c0c */ /* 0x002fda000bf06270 */
[----:B------:R-:W-:Y:S05]  /*0070*/  @P0 EXIT ;  /* 0x000000000000094d */ /* 0x000fea0003800000 */
[----:B------:R-:W0:Y:S01]  /*0080*/  LDC.64 R2, c[0x0][0x380] ;  /* 0x0000e000ff027b82 */ /* 0x000e220000000a00 */
[----:B------:R-:W1:Y:S01]  /*0090*/  LDCU.64 UR4, c[0x0][0x358] ;  /* 0x00006b00ff0477ac */ /* 0x000e620008000a00 */
[----:B------:R-:W2:Y:S01]  /*00a0*/  LDCU UR6, c[0x0][0x38c] ;  /* 0x00007180ff0677ac */ /* 0x000ea20008000800 */
[----:B0-----:R-:W-:-:S05]  /*00b0*/  IMAD.WIDE R2, R5, 0x4, R2 ;  /* 0x0000000405027825 */ /* 0x001fca00078e0202 */
[----:B-1----:R-:W2:Y:S02]  /*00c0*/  LDG.E R0, desc[UR4][R2.64] ;  /* 0x0000000402007981 */ /* 0x002ea4000c1e1900 */
[----:B--2---:R-:W-:-:S05]  /*00d0*/  FMUL R5, R0, UR6 ;  /* 0x0000000600057c20 */ /* 0x004fca0008400000 */
[----:B------:R-:W-:Y:S01]  /*00e0*/  STG.E desc[UR4][R2.64], R5 ;  /* 0x0000000502007986 */ /* 0x000fe2000c101904 */
[----:B------:R-:W-:Y:S05]  /*00f0*/  EXIT ;  /* 0x000000000000794d */ /* 0x000fea0003800000 */
.L_x_0:
[----:B------:R-:W-:-:S00]  /*0100*/  BRA `(.L_x_0) ;  /* 0xfffffffc00fc7947 */ /* 0x000fc0000383ffff */
[----:B------:R-:W-:-:S00]  /*0110*/  NOP ;  /* 0x0000000000007918 */ /* 0x000fc00000000000 */
        /* <DEDUP_REMOVED lines=14> */
.L_x_16:


//--------------------- .text._Z21kldiv_backward_kernelPKfPfib --------------------------
	.section	.text._Z21kldiv_backward_kernelPKfPfib,"ax",@progbits
	.align	128
        .global         _Z21kldiv_backward_kernelPKfPfib
        .type           _Z21kldiv_backward_kernelPKfPfib,@function
        .size           _Z21kldiv_backward_kernelPKfPfib,(.L_x_17 - _Z21kldiv_backward_kernelPKfPfib)
        .other          _Z21kldiv_backward_kernelPKfPfib,@"STO_CUDA_ENTRY STV_DEFAULT"
_Z21kldiv_backward_kernelPKfPfib:
.text._Z21kldiv_backward_kernelPKfPfib:
[----:B------:R-:W-:Y:S01]  /*0000*/  LDC R1, c[0x0][0x37c] ;  /* 0x0000df00ff017b82 */ /* 0x000fe20000000800 */
[----:B------:R-:W0:Y:S01]  /*0010*/  S2R R7, SR_TID.X ;  /* 0x0000000000077919 */ /* 0x000e220000002100 */
[----:B------:R-:W0:Y:S02]  /*0020*/  LDCU UR8, c[0x0][0x390] ;  /* 0x00007200ff0877ac */ /* 0x000e240008000800 */
[----:B0-----:R-:W-:-:S13]  /*0030*/  ISETP.GE.AND P0, PT, R7, UR8, PT ;  /* 0x0000000807007c0c */ /* 0x001fda000bf06270 */
[----:B------:R-:W-:Y:S05]  /*0040*/  @P0 EXIT ;  /* 0x000000000000094d */ /* 0x000fea0003800000 */
[----:B------:R-:W0:Y:S01]  /*0050*/  LDCU.U8 UR4, c[0x0][0x394] ;  /* 0x00007280ff0477ac */ /* 0x000e220008000000 */
[----:B------:R-:W1:Y:S01]  /*0060*/  S2R R0, SR_CTAID.X ;  /* 0x0000000000007919 */ /* 0x000e620000002500 */
[----:B------:R-:W2:Y:S01]  /*0070*/  LDC.64 R2, c[0x0][0x380] ;  /* 0x0000e000ff027b82 */ /* 0x000ea20000000a00 */
[----:B------:R-:W3:Y:S01]  /*0080*/  LDCU UR5, c[0x0][0x360] ;  /* 0x00006c00ff0577ac */ /* 0x000ee20008000800 */
[----:B------:R-:W4:Y:S06]  /*0090*/  LDCU.64 UR6, c[0x0][0x358] ;  /* 0x00006b00ff0677ac */ /* 0x000f2c0008000a00 */
[----:B------:R-:W1:Y:S08]  /*00a0*/  LDC.64 R4, c[0x0][0x388] ;  /* 0x0000e200ff047b82 */ /* 0x000e700000000a00 */
[----:B------:R-:W1:Y:S01]  /*00b0*/  LDC.64 R8, c[0x0][0x380] ;  /* 0x0000e000ff087b82 */ /* 0x000e620000000a00 */
[----:B0-----:R-:W-:-:S04]  /*00c0*/  UPRMT UR4, UR4, 0x8880, URZ ;  /* 0x0000888004047896 */ /* 0x001fc800080000ff */
[----:B------:R-:W-:-:S03]  /*00d0*/  UISETP.NE.AND UP0, UPT, UR4, URZ, UPT ;  /* 0x000000ff0400728c */ /* 0x000fc6000bf05270 */
[----:B------:R-:W0:Y:S06]  /*00e0*/  LDC.64 R10, c[0x0][0x388] ;  /* 0x0000e200ff0a7b82 */ /* 0x000e2c0000000a00 */
[----:B---34-:R-:W-:Y:S05]  /*00f0*/  BRA.U !UP0, `(.L_x_1) ;  /* 0x00000001084c7547 */ /* 0x018fea000b800000 */
.L_x_2:
[----:B01-3--:R-:W-:-:S04]  /*0100*/  IMAD R11, R0, UR8, R7 ;  /* 0x00000008000b7c24 */ /* 0x00bfc8000f8e0207 */
[----:B--2---:R-:W-:-:S06]  /*0110*/  IMAD.WIDE R8, R11, 0x4, R2 ;  /* 0x000000040b087825 */ /* 0x004fcc00078e0202 */
[----:B------:R-:W2:Y:S01]  /*0120*/  LDG.E.CONSTANT R8, desc[UR6][R8.64] ;  /* 0x0000000608087981 */ /* 0x000ea2000c1e9900 */
[----:B------:R-:W-:Y:S01]  /*0130*/  HFMA2 R13, -RZ, RZ, 0.96630859375, -0.0022525787353515625 ;  /* 0x3bbb989dff0d7431 */ /* 0x000fe200000001ff */
[----:B------:R-:W-:Y:S01]  /*0140*/  MOV R15, 0x437c0000 ;  /* 0x437c0000000f7802 */ /* 0x000fe20000000f00 */
[----:B------:R-:W-:Y:S01]  /*0150*/  IMAD.WIDE R10, R11, 0x4, R4 ;  /* 0x000000040b0a7825 */ /* 0x000fe200078e0204 */
[----:B------:R-:W-:-:S04]  /*0160*/  IADD3 R7, PT, PT, R7, UR5, RZ ;  /* 0x0000000507077c10 */ /* 0x000fc8000fffe0ff */
[----:B------:R-:W-:Y:S01]  /*0170*/  ISETP.GE.AND P0, PT, R7, UR8, PT ;  /* 0x0000000807007c0c */ /* 0x000fe2000bf06270 */
[----:B--2---:R-:W-:-:S04]  /*0180*/  FFMA.SAT R6, R8, R13, 0.5 ;  /* 0x3f00000008067423 */ /* 0x004fc8000000200d */
[----:B------:R-:W-:-:S04]  /*0190*/  FFMA.RM R6, R6, R15, 12582913 ;  /* 0x4b40000106067423 */ /* 0x000fc8000000400f */
[C---:B------:R-:W-:Y:S01]  /*01a0*/  FADD R13, R6.reuse, -12583039 ;  /* 0xcb40007f060d7421 */ /* 0x040fe20000000000 */
[----:B------:R-:W-:-:S03]  /*01b0*/  SHF.L.U32 R6, R6, 0x17, RZ ;  /* 0x0000001706067819 */ /* 0x000fc600000006ff */
[----:B------:R-:W-:-:S04]  /*01c0*/  FFMA R13, R8, 1.4426950216293334961, -R13 ;  /* 0x3fb8aa3b080d7823 */ /* 0x000fc8000000080d */
[----:B------:R-:W-:-:S06]  /*01d0*/  FFMA R13, R8, 1.925963033500011079e-08, R13 ;  /* 0x32a57060080d7823 */ /* 0x000fcc000000000d */
[----:B------:R-:W0:Y:S02]  /*01e0*/  MUFU.EX2 R13, R13 ;  /* 0x0000000d000d7308 */ /* 0x000e240000000800 */
[----:B0-----:R-:W-:-:S05]  /*01f0*/  FMUL R9, R6, -R13 ;  /* 0x8000000d06097220 */ /* 0x001fca0000400000 */
[----:B------:R3:W-:Y:S01]  /*0200*/  STG.E desc[UR6][R10.64], R9 ;  /* 0x000000090a007986 */ /* 0x0007e2000c101906 */
[----:B------:R-:W-:Y:S05]  /*0210*/  @!P0 BRA `(.L_x_2) ;  /* 0xfffffffc00b88947 */ /* 0x000fea000383ffff */
[----:B------:R-:W-:Y:S05]  /*0220*/  EXIT ;  /* 0x000000000000794d */ /* 0x000fea0003800000 */
.L_x_1:
[----:B-1-3--:R-:W-:-:S04]  /*0230*/  IMAD R5, R0, UR8, R7 ;  /* 0x0000000800057c24 */ /* 0x00afc8000f8e0207 */
[----:B--2---:R-:W-:-:S06]  /*0240*/  IMAD.WIDE R2, R5, 0x4, R8 ;  /* 0x0000000405027825 */ /* 0x004fcc00078e0208 */
[----:B------:R-:W2:Y:S01]  /*0250*/  LDG.E.CONSTANT R2, desc[UR6][R2.64] ;  /* 0x0000000602027981 */ /* 0x000ea2000c1e9900 */
[----:B0-----:R-:W-:Y:S01]  /*0260*/  IMAD.WIDE R4, R5, 0x4, R10 ;  /* 0x0000000405047825 */ /* 0x001fe200078e020a */
[----:B------:R-:W-:-:S04]  /*0270*/  IADD3 R7, PT, PT, R7, UR5, RZ ;  /* 0x0000000507077c10 */ /* 0x000fc8000fffe0ff */
[----:B------:R-:W-:Y:S01]  /*0280*/  ISETP.GE.AND P0, PT, R7, UR8, PT ;  /* 0x0000000807007c0c */ /* 0x000fe2000bf06270 */
[----:B--2---:R-:W-:-:S05]  /*0290*/  FADD R13, -R2, -RZ ;  /* 0x800000ff020d7221 */ /* 0x004fca0000000100 */
[----:B------:R3:W-:Y:S07]  /*02a0*/  STG.E desc[UR6][R4.64], R13 ;  /* 0x0000000d04007986 */ /* 0x0007ee000c101906 */
[----:B------:R-:W-:Y:S05]  /*02b0*/  @!P0 BRA `(.L_x_1) ;  /* 0xfffffffc00dc8947 */ /* 0x000fea000383ffff */
[----:B------:R-:W-:Y:S05]  /*02c0*/  EXIT ;  /* 0x000000000000794d */ /* 0x000fea0003800000 */
.L_x_3:
        /* <DEDUP_REMOVED lines=11> */
.L_x_17:


//--------------------- .text._Z27kldiv_forward_kernel_reducePKfS0_Pfifb --------------------------
	.section	.text._Z27kldiv_forward_kernel_reducePKfS0_Pfifb,"ax",@progbits
	.align	128
        .global         _Z27kldiv_forward_kernel_reducePKfS0_Pfifb
        .type           _Z27kldiv_forward_kernel_reducePKfS0_Pfifb,@function
        .size           _Z27kldiv_forward_kernel_reducePKfS0_Pfifb,(.L_x_18 - _Z27kldiv_forward_kernel_reducePKfS0_Pfifb)
        .other          _Z27kldiv_forward_kernel_reducePKfS0_Pfifb,@"STO_CUDA_ENTRY STV_DEFAULT"
_Z27kldiv_forward_kernel_reducePKfS0_Pfifb:
.text._Z27kldiv_forward_kernel_reducePKfS0_Pfifb:
[----:B------:R-:W-:Y:S01]  /*0000*/  LDC R1, c[0x0][0x37c] ;  /* 0x0000df00ff017b82 */ /* 0x000fe20000000800 */
[----:B------:R-:W0:Y:S01]  /*0010*/  S2R R2, SR_TID.X ;  /* 0x0000000000027919 */ /* 0x000e220000002100 */
[----:B------:R-:W0:Y:S01]  /*0020*/  LDCU UR5, c[0x0][0x398] ;  /* 0x00007300ff0577ac */ /* 0x000e220008000800 */
[----:B------:R-:W-:Y:S01]  /*0030*/  BSSY.RECONVERGENT B0, `(.L_x_4) ;  /* 0x000004f000007945 */ /* 0x000fe20003800200 */
[----:B------:R-:W-:Y:S01]  /*0040*/  HFMA2 R4, -RZ, RZ, 0, 0 ;  /* 0x00000000ff047431 */ /* 0x000fe200000001ff */
[----:B------:R-:W1:Y:S01]  /*0050*/  S2R R0, SR_CTAID.X ;  /* 0x0000000000007919 */ /* 0x000e620000002500 */
[----:B------:R-:W2:Y:S01]  /*0060*/  LDCU.64 UR6, c[0x0][0x358] ;  /* 0x00006b00ff0677ac */ /* 0x000ea20008000a00 */
[----:B------:R-:W3:Y:S01]  /*0070*/  LDCU UR8, c[0x0][0x39c] ;  /* 0x00007380ff0877ac */ /* 0x000ee20008000800 */
[----:B0-----:R-:W-:-:S13]  /*0080*/  ISETP.GE.AND P0, PT, R2, UR5, PT ;  /* 0x0000000502007c0c */ /* 0x001fda000bf06270 */
[----:B-123--:R-:W-:Y:S05]  /*0090*/  @P0 BRA `(.L_x_5) ;  /* 0x0000000400200947 */ /* 0x00efea0003800000 */
[----:B------:R-:W0:Y:S01]  /*00a0*/  LDCU.U8 UR4, c[0x0][0x3a0] ;  /* 0x00007400ff0477ac */ /* 0x000e220008000000 */
[----:B------:R-:W1:Y:S01]  /*00b0*/  LDC R3, c[0x0][0x360] ;  /* 0x0000d800ff037b82 */ /* 0x000e620000000800 */
[----:B------:R-:W-:Y:S01]  /*00c0*/  MOV R4, RZ ;  /* 0x000000ff00047202 */ /* 0x000fe20000000f00 */
[----:B0-----:R-:W-:-:S04]  /*00d0*/  UPRMT UR4, UR4, 0x8880, URZ ;  /* 0x0000888004047896 */ /* 0x001fc800080000ff */
[----:B------:R-:W-:-:S09]  /*00e0*/  UISETP.NE.AND UP0, UPT, UR4, URZ, UPT ;  /* 0x000000ff0400728c */ /* 0x000fd2000bf05270 */
[----:B------:R-:W-:Y:S05]  /*00f0*/  BRA.U !UP0, `(.L_x_6) ;  /* 0x0000000108687547 */ /* 0x000fea000b800000 */
[----:B------:R-:W0:Y:S01]  /*0100*/  LDC.64 R6, c[0x0][0x380] ;  /* 0x0000e000ff067b82 */ /* 0x000e220000000a00 */
[----:B------:R-:W-:Y:S01]  /*0110*/  BSSY.RECONVERGENT B1, `(.L_x_7) ;  /* 0x0000017000017945 */ /* 0x000fe20003800200 */
[----:B------:R-:W-:-:S06]  /*0120*/  MOV R5, R2 ;  /* 0x0000000200057202 */ /* 0x000fcc0000000f00 */
[----:B------:R-:W2:Y:S02]  /*0130*/  LDC.64 R8, c[0x0][0x388] ;  /* 0x0000e200ff087b82 */ /* 0x000ea40000000a00 */
.L_x_8:
[----:B------:R-:W-:-:S04]  /*0140*/  IMAD R11, R0, UR5, R5 ;  /* 0x00000005000b7c24 */ /* 0x000fc8000f8e0205 */
[----:B--2---:R-:W-:-:S06]  /*0150*/  IMAD.WIDE R12, R11, 0x4, R8 ;  /* 0x000000040b0c7825 */ /* 0x004fcc00078e0208 */
[----:B------:R-:W2:Y:S01]  /*0160*/  LDG.E.CONSTANT R12, desc[UR6][R12.64] ;  /* 0x000000060c0c7981 */ /* 0x000ea2000c1e9900 */
[----:B0-----:R-:W-:-:S06]  /*0170*/  IMAD.WIDE R10, R11, 0x4, R6 ;  /* 0x000000040b0a7825 */ /* 0x001fcc00078e0206 */
[----:B------:R-:W3:Y:S01]  /*0180*/  LDG.E.CONSTANT R11, desc[UR6][R10.64] ;  /* 0x000000060a0b7981 */ /* 0x000ee2000c1e9900 */
[----:B------:R-:W-:Y:S01]  /*0190*/  HFMA2 R15, -RZ, RZ, 0.96630859375, -0.0022525787353515625 ;  /* 0x3bbb989dff0f7431 */ /* 0x000fe200000001ff */
[----:B------:R-:W-:Y:S02]  /*01a0*/  MOV R17, 0x437c0000 ;  /* 0x437c000000117802 */ /* 0x000fe40000000f00 */
[----:B-1----:R-:W-:-:S04]  /*01b0*/  IADD3 R5, PT, PT, R3, R5, RZ ;  /* 0x0000000503057210 */ /* 0x002fc80007ffe0ff */
[----:B------:R-:W-:Y:S01]  /*01c0*/  ISETP.GE.AND P0, PT, R5, UR5, PT ;  /* 0x0000000505007c0c */ /* 0x000fe2000bf06270 */
[----:B--2---:R-:W-:-:S04]  /*01d0*/  FFMA.SAT R14, R12, R15, 0.5 ;  /* 0x3f0000000c0e7423 */ /* 0x004fc8000000200f */
[----:B------:R-:W-:-:S04]  /*01e0*/  FFMA.RM R14, R14, R17, 12582913 ;  /* 0x4b4000010e0e7423 */ /* 0x000fc80000004011 */
[C---:B------:R-:W-:Y:S01]  /*01f0*/  FADD R15, R14.reuse, -12583039 ;  /* 0xcb40007f0e0f7421 */ /* 0x040fe20000000000 */
[----:B------:R-:W-:-:S03]  /*0200*/  SHF.L.U32 R14, R14, 0x17, RZ ;  /* 0x000000170e0e7819 */ /* 0x000fc600000006ff */
[----:B------:R-:W-:-:S04]  /*0210*/  FFMA R15, R12, 1.4426950216293334961, -R15 ;  /* 0x3fb8aa3b0c0f7823 */ /* 0x000fc8000000080f */
[C---:B------:R-:W-:Y:S01]  /*0220*/  FFMA R15, R12.reuse, 1.925963033500011079e-08, R15 ;  /* 0x32a570600c0f7823 */ /* 0x040fe2000000000f */
[----:B---3--:R-:W-:-:S05]  /*0230*/  FADD R12, R12, -R11 ;  /* 0x8000000b0c0c7221 */ /* 0x008fca0000000000 */
[----:B------:R-:W0:Y:S02]  /*0240*/  MUFU.EX2 R15, R15 ;  /* 0x0000000f000f7308 */ /* 0x000e240000000800 */
[----:B0-----:R-:W-:-:S04]  /*0250*/  FMUL R11, R14, R15 ;  /* 0x0000000f0e0b7220 */ /* 0x001fc80000400000 */
[----:B------:R-:W-:Y:S01]  /*0260*/  FFMA R4, R11, R12, R4 ;  /* 0x0000000c0b047223 */ /* 0x000fe20000000004 */
[----:B------:R-:W-:Y:S06]  /*0270*/  @!P0 BRA `(.L_x_8) ;  /* 0xfffffffc00b08947 */ /* 0x000fec000383ffff */
[----:B------:R-:W-:Y:S05]  /*0280*/  BSYNC.RECONVERGENT B1 ;  /* 0x0000000000017941 */ /* 0x000fea0003800200 */
.L_x_7:
[----:B------:R-:W-:Y:S05]  /*0290*/  BRA `(.L_x_5) ;  /* 0x0000000000a07947 */ /* 0x000fea0003800000 */
.L_x_6:
[----:B------:R-:W0:Y:S01]  /*02a0*/  LDC.64 R6, c[0x0][0x380] ;  /* 0x0000e000ff067b82 */ /* 0x000e220000000a00 */
[----:B------:R-:W-:-:S07]  /*02b0*/  MOV R5, R2 ;  /* 0x0000000200057202 */ /* 0x000fce0000000f00 */
[----:B------:R-:W2:Y:S02]  /*02c0*/  LDC.64 R8, c[0x0][0x388] ;  /* 0x0000e200ff087b82 */ /* 0x000ea40000000a00 */
.L_x_9:
[----:B------:R-:W-:-:S04]  /*02d0*/  IMAD R15, R0, UR5, R5 ;  /* 0x00000005000f7c24 */ /* 0x000fc8000f8e0205 */
[----:B--2---:R-:W-:-:S05]  /*02e0*/  IMAD.WIDE R16, R15, 0x4, R8 ;  /* 0x000000040f107825 */ /* 0x004fca00078e0208 */
[----:B------:R-:W2:Y:S01]  /*02f0*/  LDG.E.CONSTANT R11, desc[UR6][R16.64] ;  /* 0x00000006100b7981 */ /* 0x000ea2000c1e9900 */
[----:B0-----:R-:W-:-:S05]  /*0300*/  IMAD.WIDE R14, R15, 0x4, R6 ;  /* 0x000000040f0e7825 */ /* 0x001fca00078e0206 */
[----:B------:R0:W3:Y:S01]  /*0310*/  LDG.E.CONSTANT R10, desc[UR6][R14.64] ;  /* 0x000000060e0a7981 */ /* 0x0000e2000c1e9900 */
[----:B------:R-:W-:Y:S01]  /*0320*/  HFMA2 R21, -RZ, RZ, 1.5048828125, 33.21875 ;  /* 0x3e055027ff157431 */ /* 0x000fe200000001ff */
[----:B-1----:R-:W-:Y:S02]  /*0330*/  IADD3 R5, PT, PT, R3, R5, RZ ;  /* 0x0000000503057210 */ /* 0x002fe40007ffe0ff */
[----:B--2---:R-:W-:-:S04]  /*0340*/  FMNMX R12, R11, UR8, !PT ;  /* 0x000000080b0c7c09 */ /* 0x004fc8000f800000 */
[----:B------:R-:W-:-:S13]  /*0350*/  FSETP.GEU.AND P0, PT, R12, 1.175494350822287508e-38, PT ;  /* 0x008000000c00780b */ /* 0x000fda0003f0e000 */
[----:B------:R-:W-:-:S05]  /*0360*/  @!P0 FMUL R12, R12, 8388608 ;  /* 0x4b0000000c0c8820 */ /* 0x000fca0000400000 */
[----:B------:R-:W-:-:S04]  /*0370*/  IADD3 R13, PT, PT, R12, -0x3f2aaaab, RZ ;  /* 0xc0d555550c0d7810 */ /* 0x000fc80007ffe0ff */
[----:B------:R-:W-:-:S04]  /*0380*/  LOP3.LUT R19, R13, 0xff800000, RZ, 0xc0, !PT ;  /* 0xff8000000d137812 */ /* 0x000fc800078ec0ff */
[-C--:B------:R-:W-:Y:S02]  /*0390*/  IADD3 R13, PT, PT, R12, -R19.reuse, RZ ;  /* 0x800000130c0d7210 */ /* 0x080fe40007ffe0ff */
[----:B0-----:R-:W-:-:S03]  /*03a0*/  I2FP.F32.S32 R14, R19 ;  /* 0x00000013000e7245 */ /* 0x001fc60000201400 */
[----:B------:R-:W-:-:S04]  /*03b0*/  FADD R18, R13, -1 ;  /* 0xbf8000000d127421 */ /* 0x000fc80000000000 */
[----:B------:R-:W-:-:S04]  /*03c0*/  FFMA R13, R18, -R21, 0.14084610342979431152 ;  /* 0x3e1039f6120d7423 */ /* 0x000fc80000000815 */
[----:B------:R-:W-:-:S04]  /*03d0*/  FFMA R13, R18, R13, -0.12148627638816833496 ;  /* 0xbdf8cdcc120d7423 */ /* 0x000fc8000000000d */
[----:B------:R-:W-:-:S04]  /*03e0*/  FFMA R13, R18, R13, 0.13980610668659210205 ;  /* 0x3e0f2955120d7423 */ /* 0x000fc8000000000d */
[----:B------:R-:W-:-:S04]  /*03f0*/  FFMA R13, R18, R13, -0.16684235632419586182 ;  /* 0xbe2ad8b9120d7423 */ /* 0x000fc8000000000d */
[----:B------:R-:W-:-:S04]  /*0400*/  FFMA R13, R18, R13, 0.20012299716472625732 ;  /* 0x3e4ced0b120d7423 */ /* 0x000fc8000000000d */
[----:B------:R-:W-:-:S04]  /*0410*/  FFMA R13, R18, R13, -0.24999669194221496582 ;  /* 0xbe7fff22120d7423 */ /* 0x000fc8000000000d */
[----:B------:R-:W-:-:S04]  /*0420*/  FFMA R13, R18, R13, 0.33333182334899902344 ;  /* 0x3eaaaa78120d7423 */ /* 0x000fc8000000000d */
[----:B------:R-:W-:Y:S01]  /*0430*/  FFMA R15, R18, R13, -0.5 ;  /* 0xbf000000120f7423 */ /* 0x000fe2000000000d */
[----:B------:R-:W-:Y:S02]  /*0440*/  FSEL R13, RZ, -23, P0 ;  /* 0xc1b80000ff0d7808 */ /* 0x000fe40000000000 */
[----:B------:R-:W-:Y:S01]  /*0450*/  ISETP.GT.U32.AND P0, PT, R12, 0x7f7fffff, PT ;  /* 0x7f7fffff0c00780c */ /* 0x000fe20003f04070 */
[----:B------:R-:W-:Y:S02]  /*0460*/  FMUL R15, R18, R15 ;  /* 0x0000000f120f7220 */ /* 0x000fe40000400000 */
[----:B------:R-:W-:Y:S02]  /*0470*/  FFMA R13, R14, 1.1920928955078125e-07, R13 ;  /* 0x340000000e0d7823 */ /* 0x000fe4000000000d */
[----:B------:R-:W-:Y:S01]  /*0480*/  FFMA R18, R18, R15, R18 ;  /* 0x0000000f12127223 */ /* 0x000fe20000000012 */
[----:B------:R-:W-:-:S03]  /*0490*/  MOV R15, 0x7f800000 ;  /* 0x7f800000000f7802 */ /* 0x000fc60000000f00 */
[----:B------:R-:W-:-:S04]  /*04a0*/  FFMA R13, R13, 0.69314718246459960938, R18 ;  /* 0x3f3172180d0d7823 */ /* 0x000fc80000000012 */
[C---:B------:R-:W-:Y:S01]  /*04b0*/  @P0 FFMA R13, R12.reuse, R15, +INF ;  /* 0x7f8000000c0d0423 */ /* 0x040fe2000000000f */
[----:B------:R-:W-:-:S04]  /*04c0*/  FSETP.NEU.AND P0, PT, R12, RZ, PT ;  /* 0x000000ff0c00720b */ /* 0x000fc80003f0d000 */
[----:B------:R-:W-:Y:S02]  /*04d0*/  FSEL R13, R13, -INF , P0 ;  /* 0xff8000000d0d7808 */ /* 0x000fe40000000000 */
[----:B------:R-:W-:-:S03]  /*04e0*/  ISETP.GE.AND P0, PT, R5, UR5, PT ;  /* 0x0000000505007c0c */ /* 0x000fc6000bf06270 */
[----:B---3--:R-:W-:-:S04]  /*04f0*/  FADD R10, -R10, R13 ;  /* 0x0000000d0a0a7221 */ /* 0x008fc80000000100 */
[----:B------:R-:W-:-:S06]  /*0500*/  FFMA R4, R11, R10, R4 ;  /* 0x0000000a0b047223 */ /* 0x000fcc0000000004 */
[----:B------:R-:W-:Y:S05]  /*0510*/  @!P0 BRA `(.L_x_9) ;  /* 0xfffffffc006c8947 */ /* 0x000fea000383ffff */
.L_x_5:
[----:B------:R-:W-:Y:S05]  /*0520*/  BSYNC.RECONVERGENT B0 ;  /* 0x0000000000007941 */ /* 0x000fea0003800200 */
.L_x_4:
[----:B------:R-:W0:Y:S01]  /*0530*/  S2UR UR5, SR_CgaCtaId ;  /* 0x00000000000579c3 */ /* 0x000e220000008800 */
[----:B------:R-:W-:Y:S01]  /*0540*/  UMOV UR4, 0x400 ;  /* 0x0000040000047882 */ /* 0x000fe20000000000 */
[----:B------:R-:W1:Y:S01]  /*0550*/  LDCU UR8, c[0x0][0x360] ;  /* 0x00006c00ff0877ac */ /* 0x000e620008000800 */
[----:B------:R-:W-:Y:S01]  /*0560*/  ISETP.NE.AND P0, PT, R2, RZ, PT ;  /* 0x000000ff0200720c */ /* 0x000fe20003f05270 */
[----:B-1----:R-:W-:Y:S02]  /*0570*/  UISETP.GE.U32.AND UP0, UPT, UR8, 0x2, UPT ;  /* 0x000000020800788c */ /* 0x002fe4000bf06070 */
[----:B0-----:R-:W-:-:S06]  /*0580*/  ULEA UR4, UR5, UR4, 0x18 ;  /* 0x0000000405047291 */ /* 0x001fcc000f8ec0ff */
[----:B------:R-:W-:-:S05]  /*0590*/  LEA R3, R2, UR4, 0x2 ;  /* 0x0000000402037c11 */ /* 0x000fca000f8e10ff */
[----:B------:R0:W-:Y:S01]  /*05a0*/  STS [R3], R4 ;  /* 0x0000000403007388 */ /* 0x0001e20000000800 */
[----:B------:R-:W-:Y:S06]  /*05b0*/  BAR.SYNC.DEFER_BLOCKING 0x0 ;  /* 0x0000000000007b1d */ /* 0x000fec0000010000 */
[----:B------:R-:W-:Y:S05]  /*05c0*/  BRA.U !UP0, `(.L_x_10) ;  /* 0x0000000108307547 */ /* 0x000fea000b800000 */
[----:B0-----:R-:W-:-:S07]  /*05d0*/  MOV R4, UR8 ;  /* 0x0000000800047c02 */ /* 0x001fce0008000f00 */
.L_x_11:
[----:B------:R-:W-:-:S04]  /*05e0*/  SHF.R.U32.HI R7, RZ, 0x1, R4 ;  /* 0x00000001ff077819 */ /* 0x000fc80000011604 */
[----:B------:R-:W-:-:S13]  /*05f0*/  ISETP.GE.U32.AND P1, PT, R2, R7, PT ;  /* 0x000000070200720c */ /* 0x000fda0003f26070 */
[----:B------:R-:W-:Y:S01]  /*0600*/  @!P1 LEA R5, R7, R3, 0x2 ;  /* 0x0000000307059211 */ /* 0x000fe200078e10ff */
[----:B------:R-:W-:Y:S05]  /*0610*/  @!P1 LDS R6, [R3] ;  /* 0x0000000003069984 */ /* 0x000fea0000000800 */
[----:B------:R-:W0:Y:S02]  /*0620*/  @!P1 LDS R5, [R5] ;  /* 0x0000000005059984 */ /* 0x000e240000000800 */
[----:B0-----:R-:W-:-:S05]  /*0630*/  @!P1 FADD R6, R5, R6 ;  /* 0x0000000605069221 */ /* 0x001fca0000000000 */
[----:B------:R1:W-:Y:S01]  /*0640*/  @!P1 STS [R3], R6 ;  /* 0x0000000603009388 */ /* 0x0003e20000000800 */
[----:B------:R-:W-:Y:S01]  /*0650*/  BAR.SYNC.DEFER_BLOCKING 0x0 ;  /* 0x0000000000007b1d */ /* 0x000fe20000010000 */
[----:B------:R-:W-:Y:S02]  /*0660*/  ISETP.GT.U32.AND P1, PT, R4, 0x3, PT ;  /* 0x000000030400780c */ /* 0x000fe40003f24070 */
[----:B------:R-:W-:-:S11]  /*0670*/  MOV R4, R7 ;  /* 0x0000000700047202 */ /* 0x000fd60000000f00 */
[----:B-1----:R-:W-:Y:S05]  /*0680*/  @P1 BRA `(.L_x_11) ;  /* 0xfffffffc00d41947 */ /* 0x002fea000383ffff */
.L_x_10:
[----:B------:R-:W-:Y:S05]  /*0690*/  @P0 EXIT ;  /* 0x000000000000094d */ /* 0x000fea0003800000 */
[----:B------:R-:W1:Y:S01]  /*06a0*/  S2UR UR5, SR_CgaCtaId ;  /* 0x00000000000579c3 */ /* 0x000e620000008800 */
[----:B------:R-:W-:-:S07]  /*06b0*/  UMOV UR4, 0x400 ;  /* 0x0000040000047882 */ /* 0x000fce0000000000 */
[----:B0-----:R-:W0:Y:S01]  /*06c0*/  LDC.64 R2, c[0x0][0x390] ;  /* 0x0000e400ff027b82 */ /* 0x001e220000000a00 */
[----:B-1----:R-:W-:Y:S01]  /*06d0*/  ULEA UR4, UR5, UR4, 0x18 ;  /* 0x0000000405047291 */ /* 0x002fe2000f8ec0ff */
[----:B0-----:R-:W-:-:S08]  /*06e0*/  IMAD.WIDE.U32 R2, R0, 0x4, R2 ;  /* 0x0000000400027825 */ /* 0x001fd000078e0002 */
[----:B------:R-:W0:Y:S04]  /*06f0*/  LDS R5, [UR4] ;  /* 0x00000004ff057984 */ /* 0x000e280008000800 */
[----:B0-----:R-:W-:Y:S01]  /*0700*/  STG.E desc[UR6][R2.64], R5 ;  /* 0x0000000502007986 */ /* 0x001fe2000c101906 */
[----:B------:R-:W-:Y:S05]  /*0710*/  EXIT ;  /* 0x000000000000794d */ /* 0x000fea0003800000 */
.L_x_12:
        /* <DEDUP_REMOVED lines=14> */
.L_x_18:


//--------------------- .text._Z25kldiv_forward_kernel_nonePKfS0_Pfifb --------------------------
	.section	.text._Z25kldiv_forward_kernel_nonePKfS0_Pfifb,"ax",@progbits
	.align	128
        .global         _Z25kldiv_forward_kernel_nonePKfS0_Pfifb
        .type           _Z25kldiv_forward_kernel_nonePKfS0_Pfifb,@function
        .size           _Z25kldiv_forward_kernel_nonePKfS0_Pfifb,(.L_x_19 - _Z25kldiv_forward_kernel_nonePKfS0_Pfifb)
        .other          _Z25kldiv_forward_kernel_nonePKfS0_Pfifb,@"STO_CUDA_ENTRY STV_DEFAULT"
_Z25kldiv_forward_kernel_nonePKfS0_Pfifb:
.text._Z25kldiv_forward_kernel_nonePKfS0_Pfifb:
[----:B------:R-:W-:Y:S01]  /*0000*/  LDC R1, c[0x0][0x37c] ;  /* 0x0000df00ff017b82 */ /* 0x000fe20000000800 */
[----:B------:R-:W0:Y:S07]  /*0010*/  S2R R0, SR_TID.X ;  /* 0x0000000000007919 */ /* 0x000e2e0000002100 */
[----:B------:R-:W0:Y:S08]  /*0020*/  LDC R3, c[0x0][0x398] ;  /* 0x0000e600ff037b82 */ /* 0x000e300000000800 */
[----:B------:R-:W1:Y:S01]  /*0030*/  S2UR UR4, SR_CTAID.X ;  /* 0x00000000000479c3 */ /* 0x000e620000002500 */
[----:B0-----:R-:W-:Y:S01]  /*0040*/  ISETP.GE.AND P0, PT, R0, R3, PT ;  /* 0x000000030000720c */ /* 0x001fe20003f06270 */
[----:B-1----:R-:W-:-:S12]  /*0050*/  IMAD R0, R3, UR4, R0 ;  /* 0x0000000403007c24 */ /* 0x002fd8000f8e0200 */
[----:B------:R-:W-:Y:S05]  /*0060*/  @P0 EXIT ;  /* 0x000000000000094d */ /* 0x000fea0003800000 */
[----:B------:R-:W0:Y:S01]  /*0070*/  LDC.64 R4, c[0x0][0x380] ;  /* 0x0000e000ff047b82 */ /* 0x000e220000000a00 */
[----:B------:R-:W1:Y:S01]  /*0080*/  LDCU.64 UR6, c[0x0][0x358] ;  /* 0x00006b00ff0677ac */ /* 0x000e620008000a00 */
[----:B------:R-:W2:Y:S06]  /*0090*/  LDCU.U8 UR4, c[0x0][0x3a0] ;  /* 0x00007400ff0477ac */ /* 0x000eac0008000000 */
[----:B------:R-:W3:Y:S01]  /*00a0*/  LDC.64 R6, c[0x0][0x388] ;  /* 0x0000e200ff067b82 */ /* 0x000ee20000000a00 */
[----:B0-----:R-:W-:-:S05]  /*00b0*/  IMAD.WIDE R4, R0, 0x4, R4 ;  /* 0x0000000400047825 */ /* 0x001fca00078e0204 */
[----:B-1----:R0:W5:Y:S01]  /*00c0*/  LDG.E.CONSTANT R2, desc[UR6][R4.64] ;  /* 0x0000000604027981 */ /* 0x002162000c1e9900 */
[----:B---3--:R-:W-:-:S05]  /*00d0*/  IMAD.WIDE R6, R0, 0x4, R6 ;  /* 0x0000000400067825 */ /* 0x008fca00078e0206 */
[----:B------:R0:W5:Y:S01]  /*00e0*/  LDG.E.CONSTANT R3, desc[UR6][R6.64] ;  /* 0x0000000606037981 */ /* 0x000162000c1e9900 */
[----:B--2---:R-:W-:-:S04]  /*00f0*/  UPRMT UR4, UR4, 0x8880, URZ ;  /* 0x0000888004047896 */ /* 0x004fc800080000ff */
[----:B------:R-:W-:-:S09]  /*0100*/  UISETP.NE.AND UP0, UPT, UR4, URZ, UPT ;  /* 0x000000ff0400728c */ /* 0x000fd2000bf05270 */
[----:B0-----:R-:W-:Y:S05]  /*0110*/  BRA.U UP0, `(.L_x_13) ;  /* 0x00000001007c7547 */ /* 0x001fea000b800000 */
[----:B------:R-:W0:Y:S01]  /*0120*/  LDCU UR4, c[0x0][0x39c] ;  /* 0x00007380ff0477ac */ /* 0x000e220008000800 */
[----:B------:R-:W-:Y:S01]  /*0130*/  HFMA2 R9, -RZ, RZ, 1.5048828125, 33.21875 ;  /* 0x3e055027ff097431 */ /* 0x000fe200000001ff */
[----:B0----5:R-:W-:-:S04]  /*0140*/  FMNMX R4, R3, UR4, !PT ;  /* 0x0000000403047c09 */ /* 0x021fc8000f800000 */
[----:B------:R-:W-:-:S13]  /*0150*/  FSETP.GEU.AND P0, PT, R4, 1.175494350822287508e-38, PT ;  /* 0x008000000400780b */ /* 0x000fda0003f0e000 */
[----:B------:R-:W-:-:S05]  /*0160*/  @!P0 FMUL R4, R4, 8388608 ;  /* 0x4b00000004048820 */ /* 0x000fca0000400000 */
[----:B------:R-:W-:-:S04]  /*0170*/  IADD3 R5, PT, PT, R4, -0x3f2aaaab, RZ ;  /* 0xc0d5555504057810 */ /* 0x000fc80007ffe0ff */
[----:B------:R-:W-:-:S04]  /*0180*/  LOP3.LUT R7, R5, 0xff800000, RZ, 0xc0, !PT ;  /* 0xff80000005077812 */ /* 0x000fc800078ec0ff */
[-C--:B------:R-:W-:Y:S02]  /*0190*/  IADD3 R5, PT, PT, R4, -R7.reuse, RZ ;  /* 0x8000000704057210 */ /* 0x080fe40007ffe0ff */
[----:B------:R-:W-:Y:S02]  /*01a0*/  I2FP.F32.S32 R6, R7 ;  /* 0x0000000700067245 */ /* 0x000fe40000201400 */
[----:B------:R-:W-:Y:S01]  /*01b0*/  MOV R7, 0x7f800000 ;  /* 0x7f80000000077802 */ /* 0x000fe20000000f00 */
        /* <DEDUP_REMOVED lines=13> */
[----:B------:R-:W-:-:S04]  /*0290*/  FFMA R8, R8, R9, R8 ;  /* 0x0000000908087223 */ /* 0x000fc80000000008 */
[----:B------:R-:W-:-:S04]  /*02a0*/  FFMA R5, R5, 0.69314718246459960938, R8 ;  /* 0x3f31721805057823 */ /* 0x000fc80000000008 */
[C---:B------:R-:W-:Y:S01]  /*02b0*/  @P0 FFMA R5, R4.reuse, R7, +INF ;  /* 0x7f80000004050423 */ /* 0x040fe20000000007 */
[----:B------:R-:W-:-:S04]  /*02c0*/  FSETP.NEU.AND P0, PT, R4, RZ, PT ;  /* 0x000000ff0400720b */ /* 0x000fc80003f0d000 */
[----:B------:R-:W-:-:S05]  /*02d0*/  FSEL R5, R5, -INF , P0 ;  /* 0xff80000005057808 */ /* 0x000fca0000000000 */
[----:B------:R-:W-:-:S04]  /*02e0*/  FADD R2, -R2, R5 ;  /* 0x0000000502027221 */ /* 0x000fc80000000100 */
[----:B------:R-:W-:Y:S01]  /*02f0*/  FMUL R5, R3, R2 ;  /* 0x0000000203057220 */ /* 0x000fe20000400000 */
[----:B------:R-:W-:Y:S06]  /*0300*/  BRA `(.L_x_14) ;  /* 0x0000000000307947 */ /* 0x000fec0003800000 */
.L_x_13:
[----:B------:R-:W-:Y:S01]  /*0310*/  HFMA2 R4, -RZ, RZ, 0.96630859375, -0.0022525787353515625 ;  /* 0x3bbb989dff047431 */ /* 0x000fe200000001ff */
[----:B------:R-:W-:Y:S01]  /*0320*/  MOV R5, 0x437c0000 ;  /* 0x437c000000057802 */ /* 0x000fe20000000f00 */
[----:B-----5:R-:W-:-:S03]  /*0330*/  FADD R2, -R2, R3 ;  /* 0x0000000302027221 */ /* 0x020fc60000000100 */
[----:B------:R-:W-:-:S04]  /*0340*/  FFMA.SAT R4, R3, R4, 0.5 ;  /* 0x3f00000003047423 */ /* 0x000fc80000002004 */
[----:B------:R-:W-:-:S04]  /*0350*/  FFMA.RM R4, R4, R5, 12582913 ;  /* 0x4b40000104047423 */ /* 0x000fc80000004005 */
[C---:B------:R-:W-:Y:S01]  /*0360*/  FADD R6, R4.reuse, -12583039 ;  /* 0xcb40007f04067421 */ /* 0x040fe20000000000 */
[----:B------:R-:W-:-:S03]  /*0370*/  SHF.L.U32 R4, R4, 0x17, RZ ;  /* 0x0000001704047819 */ /* 0x000fc600000006ff */
[----:B------:R-:W-:-:S04]  /*0380*/  FFMA R6, R3, 1.4426950216293334961, -R6 ;  /* 0x3fb8aa3b03067823 */ /* 0x000fc80000000806 */
[----:B------:R-:W-:-:S04]  /*0390*/  FFMA R6, R3, 1.925963033500011079e-08, R6 ;  /* 0x32a5706003067823 */ /* 0x000fc80000000006 */
[----:B------:R-:W0:Y:S02]  /*03a0*/  MUFU.EX2 R5, R6 ;  /* 0x0000000600057308 */ /* 0x000e240000000800 */
[----:B0-----:R-:W-:-:S04]  /*03b0*/  FMUL R5, R4, R5 ;  /* 0x0000000504057220 */ /* 0x001fc80000400000 */
[----:B------:R-:W-:-:S07]  /*03c0*/  FMUL R5, R5, R2 ;  /* 0x0000000205057220 */ /* 0x000fce0000400000 */
.L_x_14:
[----:B------:R-:W0:Y:S02]  /*03d0*/  LDC.64 R2, c[0x0][0x390] ;  /* 0x0000e400ff027b82 */ /* 0x000e240000000a00 */
[----:B0-----:R-:W-:-:S05]  /*03e0*/  IMAD.WIDE R2, R0, 0x4, R2 ;  /* 0x0000000400027825 */ /* 0x001fca00078e0202 */
[----:B------:R-:W-:Y:S01]  /*03f0*/  STG.E desc[UR6][R2.64], R5 ;  /* 0x0000000502007986 */ /* 0x000fe2000c101906 */
[----:B------:R-:W-:Y:S05]  /*0400*/  EXIT ;  /* 0x000000000000794d */ /* 0x000fea0003800000 */
.L_x_15:
        /* <DEDUP_REMOVED lines=15> */
.L_x_19:


//--------------------- .nv.shared._Z12scale_kernelPfif --------------------------
	.section	.nv.shared._Z12scale_kernelPfif,"aw",@nobits
	.sectionflags	@""
	.align	16
	.zero		1024


//--------------------- .nv.shared.reserved.0     --------------------------
	.section	.nv.shared.reserved.0,"aw",@nobits
	.weak		__nv_reservedSMEM_offset_0_alias
	.size		__nv_reservedSMEM_offset_0_alias, 0, 64
	.other		__nv_reservedSMEM_offset_0_alias,@"STO_CUDA_RESERVED_SHARED STV_DEFAULT"
__nv_reservedSMEM_offset_0_alias:
	.zero		0
	.zero		64


//--------------------- .nv.shared._Z21kldiv_backward_kernelPKfPfib --------------------------
	.section	.nv.shared._Z21kldiv_backward_kernelPKfPfib,"aw",@nobits
	.sectionflags	@""
	.align	16
	.zero		1024


//--------------------- .nv.shared._Z27kldiv_forward_kernel_reducePKfS0_Pfifb --------------------------
	.section	.nv.shared._Z27kldiv_forward_kernel_reducePKfS0_Pfifb,"aw",@nobits
	.sectionflags	@""
	.align	16
	.zero		1024


//--------------------- .nv.shared._Z25kldiv_forward_kernel_nonePKfS0_Pfifb --------------------------
	.section	.nv.shared._Z25kldiv_forward_kernel_nonePKfS0_Pfifb,"aw",@nobits
	.sectionflags	@""
	.align	16
	.zero		1024


//--------------------- .nv.constant0._Z12scale_kernelPfif --------------------------
	.section	.nv.constant0._Z12scale_kernelPfif,"a",@progbits
	.sectionflags	@""
	.align	4
.nv.constant0._Z12scale_kernelPfif:
	.zero		912


//--------------------- .nv.constant0._Z21kldiv_backward_kernelPKfPfib --------------------------
	.section	.nv.constant0._Z21kldiv_backward_kernelPKfPfib,"a",@progbits
	.sectionflags	@""
	.align	4
.nv.constant0._Z21kldiv_backward_kernelPKfPfib:
	.zero		917


//--------------------- .nv.constant0._Z27kldiv_forward_kernel_reducePKfS0_Pfifb --------------------------
	.section	.nv.constant0._Z27kldiv_forward_kernel_reducePKfS0_Pfifb,"a",@progbits
	.sectionflags	@""
	.align	4
.nv.constant0._Z27kldiv_forward_kernel_reducePKfS0_Pfifb:
	.zero		929


//--------------------- .nv.constant0._Z25kldiv_forward_kernel_nonePKfS0_Pfifb --------------------------
	.section	.nv.constant0._Z25kldiv_forward_kernel_nonePKfS0_Pfifb,"a",@progbits
	.sectionflags	@""
	.align	4
.nv.constant0._Z25kldiv_forward_kernel_nonePKfS0_Pfifb:
	.zero		929


//--------------------- SYMBOLS --------------------------

	.type		.nv.reservedSmem.offset0,@object
	.size		.nv.reservedSmem.offset0,0x4
	.type		.nv.reservedSmem.cap,@object
	.size		.nv.reservedSmem.cap,0x4
